	.headerflags	@"EF_CUDA_TEXMODE_UNIFIED EF_CUDA_64BIT_ADDRESS EF_CUDA_ACCELERATORS EF_CUDA_SM90 EF_CUDA_VIRTUAL_SM(EF_CUDA_SM90)"
	.elftype	@"ET_EXEC"


//--------------------- .nv.info                  --------------------------
	.section	.nv.info,"",@"SHT_CUDA_INFO"
	.align	4


	//----- nvinfo : EIATTR_REGCOUNT
	.align		4
        /*0000*/ 	.byte	0x04, 0x2f
        /*0002*/ 	.short	(.L_1 - .L_0)
	.align		4
.L_0:
        /*0004*/ 	.word	index@(triton_poi_fused_2)
        /*0008*/ 	.word	0x00000020


	//----- nvinfo : EIATTR_MIN_STACK_SIZE
	.align		4
.L_1:
        /*000c*/ 	.byte	0x04, 0x12
        /*000e*/ 	.short	(.L_3 - .L_2)
	.align		4
.L_2:
        /*0010*/ 	.word	index@(triton_poi_fused_2)
        /*0014*/ 	.word	0x00000000


	//----- nvinfo : EIATTR_FRAME_SIZE
	.align		4
.L_3:
        /*0018*/ 	.byte	0x04, 0x11
        /*001a*/ 	.short	(.L_5 - .L_4)
	.align		4
.L_4:
        /*001c*/ 	.word	index@(triton_poi_fused_2)
        /*0020*/ 	.word	0x00000000


	//----- nvinfo : EIATTR_MIN_STACK_SIZE
	.align		4
.L_5:
        /*0024*/ 	.byte	0x04, 0x12
        /*0026*/ 	.short	(.L_7 - .L_6)
	.align		4
.L_6:
        /*0028*/ 	.word	index@(triton_poi_fused_2)
        /*002c*/ 	.word	0x00000000
.L_7:


//--------------------- .nv.info.triton_poi_fused_2 --------------------------
	.section	.nv.info.triton_poi_fused_2,"",@"SHT_CUDA_INFO"
	.sectionflags	@""
	.align	4


	//----- nvinfo : EIATTR_CUDA_API_VERSION
	.align		4
        /*0000*/ 	.byte	0x04, 0x37
        /*0002*/ 	.short	(.L_9 - .L_8)
.L_8:
        /*0004*/ 	.word	0x0000007c


	//----- nvinfo : EIATTR_KPARAM_INFO
	.align		4
.L_9:
        /*0008*/ 	.byte	0x04, 0x17
        /*000a*/ 	.short	(.L_11 - .L_10)
.L_10:
        /*000c*/ 	.word	0x00000000
        /*0010*/ 	.short	0x0003
        /*0012*/ 	.short	0x0014
        /*0014*/ 	.byte	0x00, 0xf0, 0x11, 0x00


	//----- nvinfo : EIATTR_KPARAM_INFO
	.align		4
.L_11:
        /*0018*/ 	.byte	0x04, 0x17
        /*001a*/ 	.short	(.L_13 - .L_12)
.L_12:
        /*001c*/ 	.word	0x00000000
        /*0020*/ 	.short	0x0002
        /*0022*/ 	.short	0x0010
        /*0024*/ 	.byte	0x00, 0xf0, 0x11, 0x00


	//----- nvinfo : EIATTR_KPARAM_INFO
	.align		4
.L_13:
        /*0028*/ 	.byte	0x04, 0x17
        /*002a*/ 	.short	(.L_15 - .L_14)
.L_14:
        /*002c*/ 	.word	0x00000000
        /*0030*/ 	.short	0x0001
        /*0032*/ 	.short	0x0008
        /*0034*/ 	.byte	0x00, 0xf4, 0x21, 0x00


	//----- nvinfo : EIATTR_KPARAM_INFO
	.align		4
.L_15:
        /*0038*/ 	.byte	0x04, 0x17
        /*003a*/ 	.short	(.L_17 - .L_16)
.L_16:
        /*003c*/ 	.word	0x00000000
        /*0040*/ 	.short	0x0000
        /*0042*/ 	.short	0x0000
        /*0044*/ 	.byte	0x00, 0xf4, 0x21, 0x00


	//----- nvinfo : EIATTR_SPARSE_MMA_MASK
	.align		4
.L_17:
        /*0048*/ 	.byte	0x03, 0x50
        /*004a*/ 	.short	0x0000


	//----- nvinfo : EIATTR_MAXREG_COUNT
	.align		4
        /*004c*/ 	.byte	0x03, 0x1b
        /*004e*/ 	.short	0x00ff


	//----- nvinfo : EIATTR_EXIT_INSTR_OFFSETS
	.align		4
        /*0050*/ 	.byte	0x04, 0x1c
        /*0052*/ 	.short	(.L_19 - .L_18)


	//   ....[0]....
.L_18:
        /*0054*/ 	.word	0x00000630


	//   ....[1]....
        /*0058*/ 	.word	0x00000680


	//----- nvinfo : EIATTR_REQNTID
	.align		4
.L_19:
        /*005c*/ 	.byte	0x04, 0x10
        /*005e*/ 	.short	(.L_21 - .L_20)
.L_20:
        /*0060*/ 	.word	0x00000080
        /*0064*/ 	.word	0x00000001
        /*0068*/ 	.word	0x00000001


	//----- nvinfo : EIATTR_CBANK_PARAM_SIZE
	.align		4
.L_21:
        /*006c*/ 	.byte	0x03, 0x19
        /*006e*/ 	.short	0x0018


	//----- nvinfo : EIATTR_PARAM_CBANK
	.align		4
        /*0070*/ 	.byte	0x04, 0x0a
        /*0072*/ 	.short	(.L_23 - .L_22)
	.align		4
.L_22:
        /*0074*/ 	.word	index@(.nv.constant0.triton_poi_fused_2)
        /*0078*/ 	.short	0x0210
        /*007a*/ 	.short	0x0018


	//----- nvinfo : EIATTR_SW_WAR
	.align		4
.L_23:
        /*007c*/ 	.byte	0x04, 0x36
        /*007e*/ 	.short	(.L_25 - .L_24)
.L_24:
        /*0080*/ 	.word	0x00000008
.L_25:


//--------------------- .nv.callgraph             --------------------------
	.section	.nv.callgraph,"",@"SHT_CUDA_CALLGRAPH"
	.align	4
	.sectionentsize	8
	.align		4
        /*0000*/ 	.word	0x00000000
	.align		4
        /*0004*/ 	.word	0xffffffff
	.align		4
        /*0008*/ 	.word	0x00000000
	.align		4
        /*000c*/ 	.word	0xfffffffe
	.align		4
        /*0010*/ 	.word	0x00000000
	.align		4
        /*0014*/ 	.word	0xfffffffd
	.align		4
        /*0018*/ 	.word	0x00000000
	.align		4
        /*001c*/ 	.word	0xfffffffc


//--------------------- .text.triton_poi_fused_2  --------------------------
	.section	.text.triton_poi_fused_2,"ax",@progbits
	.sectionflags	@"SHF_BARRIERS=1"
	.align	128
        .global         triton_poi_fused_2
        .type           triton_poi_fused_2,@function
        .size           triton_poi_fused_2,(.L_x_1 - triton_poi_fused_2)
        .other          triton_poi_fused_2,@"STO_CUDA_ENTRY STV_DEFAULT"
triton_poi_fused_2:
.text.triton_poi_fused_2:
[----:B------:R-:W0:Y:S01]  /*0000*/  LDC R1, c[0x0][0x28] ;  /* 0x00000a00ff017b82 */ /* 0x000e220000000800 */
[----:B------:R-:W1:Y:S07]  /*0010*/  S2R R0, SR_TID.X ;  /* 0x0000000000007919 */ /* 0x000e6e0000002100 */
[----:B------:R-:W2:Y:S01]  /*0020*/  LDC.64 R16, c[0x0][0x210] ;  /* 0x00008400ff107b82 */ /* 0x000ea20000000a00 */
[----:B------:R-:W-:Y:S01]  /*0030*/  IMAD.MOV.U32 R20, RZ, RZ, RZ ;  /* 0x000000ffff147224 */ /* 0x000fe200078e00ff */
[----:B------:R-:W-:Y:S01]  /*0040*/  ULDC.64 UR6, c[0x0][0x208] ;  /* 0x0000820000067ab9 */ /* 0x000fe20000000a00 */
[----:B------:R-:W3:Y:S01]  /*0050*/  S2R R19, SR_CTAID.X ;  /* 0x0000000000137919 */ /* 0x000ee20000002500 */
[----:B------:R-:W4:Y:S01]  /*0060*/  S2R R18, SR_CTAID.Y ;  /* 0x0000000000127919 */ /* 0x000f220000002600 */
[----:B-1----:R-:W-:-:S02]  /*0070*/  SHF.R.U32.HI R21, RZ, 0x2, R0 ;  /* 0x00000002ff157819 */ /* 0x002fc40000011600 */
[----:B------:R-:W-:Y:S02]  /*0080*/  LOP3.LUT R2, R0, 0x40, RZ, 0xc0, !PT ;  /* 0x0000004000027812 */ /* 0x000fe400078ec0ff */
[----:B------:R-:W-:Y:S01]  /*0090*/  SGXT.U32 R21, R21, 0x4 ;  /* 0x000000041515781a */ /* 0x000fe20000000000 */
[----:B---3--:R-:W-:Y:S01]  /*00a0*/  IMAD.SHL.U32 R19, R19, 0x4, RZ ;  /* 0x0000000413137824 */ /* 0x008fe200078e00ff */
[----:B------:R-:W-:-:S04]  /*00b0*/  SHF.R.U32.HI R2, RZ, 0x2, R2 ;  /* 0x00000002ff027819 */ /* 0x000fc80000011602 */
[----:B------:R-:W-:Y:S01]  /*00c0*/  LOP3.LUT R21, R21, R2, RZ, 0xfc, !PT ;  /* 0x0000000215157212 */ /* 0x000fe200078efcff */
[----:B----4-:R-:W-:Y:S01]  /*00d0*/  IMAD.SHL.U32 R2, R18, 0x100, RZ ;  /* 0x0000010012027824 */ /* 0x010fe200078e00ff */
[----:B------:R-:W-:-:S04]  /*00e0*/  LOP3.LUT R10, R19, 0x3, R0, 0xf8, !PT ;  /* 0x00000003130a7812 */ /* 0x000fc800078ef800 */
[----:B------:R-:W-:Y:S02]  /*00f0*/  LOP3.LUT R3, R2, R21, RZ, 0xfc, !PT ;  /* 0x0000001502037212 */ /* 0x000fe400078efcff */
[----:B------:R-:W-:Y:S02]  /*0100*/  LOP3.LUT R5, R2, 0x40, R21, 0xfe, !PT ;  /* 0x0000004002057812 */ /* 0x000fe400078efe15 */
[----:B------:R-:W-:Y:S01]  /*0110*/  LOP3.LUT R6, R2, 0x60, R21, 0xfe, !PT ;  /* 0x0000006002067812 */ /* 0x000fe200078efe15 */
[--C-:B------:R-:W-:Y:S01]  /*0120*/  IMAD R3, R3, 0x3, R10.reuse ;  /* 0x0000000303037824 */ /* 0x100fe200078e020a */
        /* <DEDUP_REMOVED lines=10> */
[----:B------:R-:W-:Y:S01]  /*01d0*/  ISETP.GE.AND P0, PT, R10, 0x3, PT ;  /* 0x000000030a00780c */ /* 0x000fe20003f06270 */
[----:B------:R-:W-:-:S02]  /*01e0*/  IMAD R15, R4, 0x3, R10 ;  /* 0x00000003040f7824 */ /* 0x000fc400078e020a */
[----:B------:R-:W-:Y:S02]  /*01f0*/  IMAD R29, R2, 0x3, R10 ;  /* 0x00000003021d7824 */ /* 0x000fe400078e020a */
[----:B--2---:R-:W-:-:S04]  /*0200*/  IMAD.WIDE R12, R3, 0x4, R16 ;  /* 0x00000004030c7825 */ /* 0x004fc800078e0210 */
[----:B------:R-:W-:-:S04]  /*0210*/  IMAD.WIDE R8, R5, 0x4, R16 ;  /* 0x0000000405087825 */ /* 0x000fc800078e0210 */
[--C-:B------:R-:W-:Y:S01]  /*0220*/  IMAD.WIDE R6, R11, 0x4, R16.reuse ;  /* 0x000000040b067825 */ /* 0x100fe200078e0210 */
[----:B------:R1:W2:Y:S03]  /*0230*/  @!P0 LDG.E.EL R20, desc[UR6][R12.64] ;  /* 0x000000060c148981 */ /* 0x0002a6000c2e1900 */
[----:B------:R-:W-:Y:S01]  /*0240*/  IMAD.WIDE R2, R23, 0x4, R16 ;  /* 0x0000000417027825 */ /* 0x000fe200078e0210 */
[----:B------:R-:W-:-:S03]  /*0250*/  CS2R R22, SRZ ;  /* 0x0000000000167805 */ /* 0x000fc6000001ff00 */
[--C-:B------:R-:W-:Y:S01]  /*0260*/  IMAD.WIDE R4, R25, 0x4, R16.reuse ;  /* 0x0000000419047825 */ /* 0x100fe200078e0210 */
[----:B------:R-:W-:Y:S02]  /*0270*/  CS2R R24, SRZ ;  /* 0x0000000000187805 */ /* 0x000fe4000001ff00 */
[----:B------:R-:W3:Y:S01]  /*0280*/  @!P0 LDG.E.EL R23, desc[UR6][R8.64] ;  /* 0x0000000608178981 */ /* 0x000ee2000c2e1900 */
[--C-:B------:R-:W-:Y:S01]  /*0290*/  IMAD.WIDE R10, R27, 0x4, R16.reuse ;  /* 0x000000041b0a7825 */ /* 0x100fe200078e0210 */
[----:B------:R-:W-:Y:S02]  /*02a0*/  CS2R R26, SRZ ;  /* 0x00000000001a7805 */ /* 0x000fe4000001ff00 */
[----:B------:R-:W4:Y:S01]  /*02b0*/  @!P0 LDG.E.EL R24, desc[UR6][R6.64] ;  /* 0x0000000606188981 */ /* 0x000f22000c2e1900 */
[----:B------:R-:W-:-:S03]  /*02c0*/  IMAD.WIDE R14, R15, 0x4, R16 ;  /* 0x000000040f0e7825 */ /* 0x000fc600078e0210 */
[----:B------:R5:W4:Y:S01]  /*02d0*/  @!P0 LDG.E.EL R25, desc[UR6][R2.64] ;  /* 0x0000000602198981 */ /* 0x000b22000c2e1900 */
[----:B------:R-:W-:Y:S02]  /*02e0*/  IMAD.MOV.U32 R28, RZ, RZ, RZ ;  /* 0x000000ffff1c7224 */ /* 0x000fe400078e00ff */
[----:B------:R-:W-:Y:S01]  /*02f0*/  IMAD.WIDE R16, R29, 0x4, R16 ;  /* 0x000000041d107825 */ /* 0x000fe200078e0210 */
[----:B------:R-:W4:Y:S04]  /*0300*/  @!P0 LDG.E.EL R22, desc[UR6][R14.64] ;  /* 0x000000060e168981 */ /* 0x000f28000c2e1900 */
[----:B------:R1:W4:Y:S04]  /*0310*/  @!P0 LDG.E.EL R26, desc[UR6][R4.64] ;  /* 0x00000006041a8981 */ /* 0x000328000c2e1900 */
[----:B------:R5:W4:Y:S04]  /*0320*/  @!P0 LDG.E.EL R27, desc[UR6][R10.64] ;  /* 0x000000060a1b8981 */ /* 0x000b28000c2e1900 */
[----:B------:R-:W4:Y:S01]  /*0330*/  @!P0 LDG.E.EL R28, desc[UR6][R16.64] ;  /* 0x00000006101c8981 */ /* 0x000f22000c2e1900 */
[----:B------:R-:W5:Y:S01]  /*0340*/  S2UR UR5, SR_CgaCtaId ;  /* 0x00000000000579c3 */ /* 0x000f620000008800 */
[----:B-1----:R-:W-:Y:S01]  /*0350*/  IMAD.SHL.U32 R12, R0, 0x100, RZ ;  /* 0x00000100000c7824 */ /* 0x002fe200078e00ff */
[----:B------:R-:W-:-:S04]  /*0360*/  UMOV UR4, 0x400 ;  /* 0x0000040000047882 */ /* 0x000fc80000000000 */
[----:B------:R-:W-:-:S04]  /*0370*/  LOP3.LUT R12, R12, 0x300, RZ, 0xc0, !PT ;  /* 0x000003000c0c7812 */ /* 0x000fc800078ec0ff */
[----:B------:R-:W-:Y:S01]  /*0380*/  LOP3.LUT R21, R21, R12, RZ, 0xfc, !PT ;  /* 0x0000000c15157212 */ /* 0x000fe200078efcff */
[----:B0----5:R-:W-:-:S06]  /*0390*/  UPRMT UR4, UR5, 0x654, UR4 ;  /* 0x0000065405047896 */ /* 0x021fcc0008000004 */
[----:B------:R-:W-:-:S05]  /*03a0*/  LEA.HI R12, R12, UR4, RZ, 0x1c ;  /* 0x000000040c0c7c11 */ /* 0x000fca000f8fe0ff */
[----:B------:R-:W-:Y:S01]  /*03b0*/  IMAD R21, R21, 0x4, R12 ;  /* 0x0000000415157824 */ /* 0x000fe200078e020c */
[----:B------:R-:W-:Y:S01]  /*03c0*/  SHF.R.U32.HI R2, RZ, 0x2, R0 ;  /* 0x00000002ff027819 */ /* 0x000fe20000011600 */
[----:B------:R-:W-:-:S03]  /*03d0*/  IMAD.SHL.U32 R3, R0, 0x4, RZ ;  /* 0x0000000400037824 */ /* 0x000fc600078e00ff */
[----:B------:R-:W-:Y:S02]  /*03e0*/  LOP3.LUT R2, R2, 0x10, RZ, 0xc0, !PT ;  /* 0x0000001002027812 */ /* 0x000fe400078ec0ff */
[----:B------:R-:W-:-:S03]  /*03f0*/  LOP3.LUT R8, R3, 0x1fc, RZ, 0xc0, !PT ;  /* 0x000001fc03087812 */ /* 0x000fc600078ec0ff */
[----:B------:R-:W-:-:S04]  /*0400*/  VIADD R5, R2, UR4 ;  /* 0x0000000402057c36 */ /* 0x000fc80008000000 */
[----:B------:R-:W-:Y:S01]  /*0410*/  IMAD R5, R8, 0x4, R5 ;  /* 0x0000000408057824 */ /* 0x000fe200078e0205 */
[----:B------:R-:W-:Y:S01]  /*0420*/  LOP3.LUT R3, R3, 0xfc, RZ, 0xc0, !PT ;  /* 0x000000fc03037812 */ /* 0x000fe200078ec0ff */
[----:B------:R-:W-:-:S03]  /*0430*/  IMAD.MOV.U32 R10, RZ, RZ, RZ ;  /* 0x000000ffff0a7224 */ /* 0x000fc600078e00ff */
[----:B------:R-:W-:Y:S02]  /*0440*/  PRMT R11, R3, 0x6540, R18 ;  /* 0x00006540030b7816 */ /* 0x000fe40000000012 */
[----:B------:R-:W0:Y:S03]  /*0450*/  LDC.64 R2, c[0x0][0x218] ;  /* 0x00008600ff027b82 */ /* 0x000e260000000a00 */
[----:B------:R-:W-:Y:S01]  /*0460*/  IMAD.HI R9, R11, -0x6db6db6d, R10 ;  /* 0x924924930b097827 */ /* 0x000fe200078e020a */
[----:B------:R-:W-:-:S04]  /*0470*/  SHF.R.U32.HI R0, RZ, 0x6, R0 ;  /* 0x00000006ff007819 */ /* 0x000fc80000011600 */
[----:B------:R-:W-:Y:S02]  /*0480*/  SHF.R.U32.HI R10, RZ, 0x1f, R9 ;  /* 0x0000001fff0a7819 */ /* 0x000fe40000011609 */
[----:B------:R-:W-:Y:S02]  /*0490*/  SGXT.U32 R0, R0, 0x1 ;  /* 0x000000010000781a */ /* 0x000fe40000000000 */
[----:B------:R-:W-:Y:S02]  /*04a0*/  LEA.HI.SX32 R10, R9, R10, 0x19 ;  /* 0x0000000a090a7211 */ /* 0x000fe400078fcaff */
[----:B------:R-:W-:Y:S02]  /*04b0*/  LOP3.LUT R0, R19, R0, RZ, 0xfc, !PT ;  /* 0x0000000013007212 */ /* 0x000fe400078efcff */
[----:B------:R-:W-:Y:S01]  /*04c0*/  LOP3.LUT R9, R8, 0x200, RZ, 0xfc, !PT ;  /* 0x0000020008097812 */ /* 0x000fe200078efcff */
[----:B------:R-:W-:Y:S01]  /*04d0*/  IMAD R11, R10, -0xe0, R11 ;  /* 0xffffff200a0b7824 */ /* 0x000fe200078e020b */
[----:B------:R-:W-:-:S02]  /*04e0*/  LOP3.LUT R12, R0, 0x2, RZ, 0xfc, !PT ;  /* 0x00000002000c7812 */ /* 0x000fc400078efcff */
[----:B------:R-:W-:Y:S01]  /*04f0*/  SHF.R.U32.HI R9, RZ, 0x4, R9 ;  /* 0x00000004ff097819 */ /* 0x000fe20000011609 */
[----:B------:R-:W-:Y:S01]  /*0500*/  IMAD R11, R10, 0x2a0, R11 ;  /* 0x000002a00a0b7824 */ /* 0x000fe200078e020b */
[----:B------:R-:W-:Y:S02]  /*0510*/  ISETP.GE.AND P1, PT, R0, 0x3, PT ;  /* 0x000000030000780c */ /* 0x000fe40003f26270 */
[----:B------:R-:W-:Y:S02]  /*0520*/  ISETP.GE.AND P0, PT, R12, 0x3, PT ;  /* 0x000000030c00780c */ /* 0x000fe40003f06270 */
[----:B------:R-:W-:Y:S01]  /*0530*/  LOP3.LUT R10, R9, 0x30, RZ, 0xc0, !PT ;  /* 0x00000030090a7812 */ /* 0x000fe200078ec0ff */
[----:B------:R-:W-:-:S04]  /*0540*/  IMAD R9, R0, 0xe0, R11 ;  /* 0x000000e000097824 */ /* 0x000fc800078e020b */
[----:B------:R-:W-:Y:S02]  /*0550*/  VIADD R13, R10, UR4 ;  /* 0x000000040a0d7c36 */ /* 0x000fe40008000000 */
[----:B0-----:R-:W-:-:S04]  /*0560*/  IMAD.WIDE R10, R9, 0x4, R2 ;  /* 0x00000004090a7825 */ /* 0x001fc800078e0202 */
[----:B------:R-:W-:Y:S01]  /*0570*/  IMAD R13, R8, 0x4, R13 ;  /* 0x00000004080d7824 */ /* 0x000fe200078e020d */
[----:B--2---:R-:W-:Y:S04]  /*0580*/  STS [R21], R20 ;  /* 0x0000001415007388 */ /* 0x004fe80000000800 */
[----:B---3--:R-:W-:Y:S04]  /*0590*/  STS [R21+0x100], R23 ;  /* 0x0001001715007388 */ /* 0x008fe80000000800 */
[----:B----4-:R-:W-:Y:S04]  /*05a0*/  STS [R21+0x180], R24 ;  /* 0x0001801815007388 */ /* 0x010fe80000000800 */
[----:B------:R-:W-:Y:S04]  /*05b0*/  STS [R21+0x200], R25 ;  /* 0x0002001915007388 */ /* 0x000fe80000000800 */
[----:B------:R-:W-:Y:S04]  /*05c0*/  STS [R21+0x80], R22 ;  /* 0x0000801615007388 */ /* 0x000fe80000000800 */
[----:B------:R-:W-:Y:S04]  /*05d0*/  STS [R21+0x280], R26 ;  /* 0x0002801a15007388 */ /* 0x000fe80000000800 */
[----:B------:R-:W-:Y:S04]  /*05e0*/  STS [R21+0x300], R27 ;  /* 0x0003001b15007388 */ /* 0x000fe80000000800 */
[----:B------:R-:W-:Y:S01]  /*05f0*/  STS [R21+0x380], R28 ;  /* 0x0003801c15007388 */ /* 0x000fe20000000800 */
[----:B------:R-:W-:Y:S06]  /*0600*/  BAR.SYNC.DEFER_BLOCKING 0x0 ;  /* 0x0000000000007b1d */ /* 0x000fec0000010000 */
[----:B------:R-:W0:Y:S04]  /*0610*/  LDS.128 R4, [R5] ;  /* 0x0000000005047984 */ /* 0x000e280000000c00 */
[----:B0-----:R0:W-:Y:S02]  /*0620*/  @!P1 STG.E.128 desc[UR6][R10.64], R4 ;  /* 0x000000040a009986 */ /* 0x0011e4000c101d06 */
[----:B0-----:R-:W-:Y:S05]  /*0630*/  @P0 EXIT ;  /* 0x000000000000094d */ /* 0x001fea0003800000 */
[----:B------:R-:W0:Y:S01]  /*0640*/  LDS.128 R12, [R13+0x800] ;  /* 0x000800000d0c7984 */ /* 0x000e220000000c00 */
[----:B------:R-:W-:-:S04]  /*0650*/  VIADD R9, R9, 0x1c0 ;  /* 0x000001c009097836 */ /* 0x000fc80000000000 */
[----:B------:R-:W-:-:S05]  /*0660*/  IMAD.WIDE R2, R9, 0x4, R2 ;  /* 0x0000000409027825 */ /* 0x000fca00078e0202 */
[----:B0-----:R-:W-:Y:S01]  /*0670*/  STG.E.128 desc[UR6][R2.64], R12 ;  /* 0x0000000c02007986 */ /* 0x001fe2000c101d06 */
[----:B------:R-:W-:Y:S05]  /*0680*/  EXIT ;  /* 0x000000000000794d */ /* 0x000fea0003800000 */
.L_x_0:
[----:B------:R-:W-:-:S00]  /*0690*/  BRA `(.L_x_0) ;  /* 0xfffffffc00fc7947 */ /* 0x000fc0000383ffff */
[----:B------:R-:W-:-:S00]  /*06a0*/  NOP ;  /* 0x0000000000007918 */ /* 0x000fc00000000000 */
        /* <DEDUP_REMOVED lines=13> */
.L_x_1:


//--------------------- .nv.shared.triton_poi_fused_2 --------------------------
	.section	.nv.shared.triton_poi_fused_2,"aw",@nobits
	.sectionflags	@""
	.align	16
	.zero		1024


//--------------------- .nv.constant0.triton_poi_fused_2 --------------------------
	.section	.nv.constant0.triton_poi_fused_2,"a",@progbits
	.sectionflags	@""
	.align	4
.nv.constant0.triton_poi_fused_2:
	.zero		552
